//
// Generated by NVIDIA NVVM Compiler
//
// Compiler Build ID: CL-36424714
// Cuda compilation tools, release 13.0, V13.0.88
// Based on NVVM 20.0.0
//

.version 9.0
.target sm_100
.address_size 64

	// .globl	_Z4gemmPfS_S_

.visible .entry _Z4gemmPfS_S_(
	.param .u64 .ptr .align 1 _Z4gemmPfS_S__param_0,
	.param .u64 .ptr .align 1 _Z4gemmPfS_S__param_1,
	.param .u64 .ptr .align 1 _Z4gemmPfS_S__param_2
)
{
	.reg .pred 	%p<5>;
	.reg .b32 	%r<34>;
	.reg .b32 	%f<52>;
	.reg .b64 	%rd<50>;

	mov.u32 	%r8, %ctaid.x;
	mov.u32 	%r9, %ntid.x;
	mov.u32 	%r10, %tid.x;
	mad.lo.s32 	%r1, %r8, %r9, %r10;
	mov.u32 	%r11, %ctaid.y;
	mov.u32 	%r12, %ntid.y;
	mov.u32 	%r13, %tid.y;
	mad.lo.s32 	%r14, %r11, %r12, %r13;
	setp.gt.s32 	%p1, %r1, 3;
	setp.gt.u32 	%p2, %r14, 5;
	or.pred  	%p3, %p1, %p2;
	@%p3 bra 	$L__BB0_4;
	ld.param.u64 	%rd47, [_Z4gemmPfS_S__param_1];
	ld.param.u64 	%rd46, [_Z4gemmPfS_S__param_0];
	shl.b32 	%r32, %r1, 7;
	add.s32 	%r16, %r14, 6;
	mul.wide.u32 	%rd1, %r16, 4;
	add.s32 	%r17, %r14, 12;
	mul.wide.u32 	%rd2, %r17, 4;
	add.s32 	%r18, %r14, 18;
	mul.wide.u32 	%rd3, %r18, 4;
	add.s32 	%r19, %r14, 24;
	mul.wide.u32 	%rd4, %r19, 4;
	add.s32 	%r20, %r14, 36;
	mul.wide.u32 	%rd5, %r20, 4;
	add.s32 	%r21, %r14, 54;
	mul.wide.u32 	%rd6, %r21, 4;
	add.s32 	%r22, %r14, 60;
	mul.wide.u32 	%rd7, %r22, 4;
	add.s32 	%r23, %r14, 66;
	mul.wide.u32 	%rd8, %r23, 4;
	add.s32 	%r24, %r14, 78;
	mul.wide.u32 	%rd9, %r24, 4;
	cvta.to.global.u64 	%rd17, %rd46;
	add.s64 	%rd10, %rd17, 32;
	cvta.to.global.u64 	%rd49, %rd47;
	mov.f32 	%f51, 0f00000000;
	mov.b32 	%r33, 0;
	add.s32 	%r25, %r14, 30;
	add.s32 	%r26, %r14, 42;
$L__BB0_2:
	mul.wide.s32 	%rd18, %r32, 4;
	add.s64 	%rd19, %rd10, %rd18;
	ld.global.f32 	%f4, [%rd19+-32];
	mul.wide.u32 	%rd20, %r14, 4;
	add.s64 	%rd21, %rd49, %rd20;
	ld.global.f32 	%f5, [%rd21];
	fma.rn.f32 	%f6, %f4, %f5, %f51;
	ld.global.f32 	%f7, [%rd19+-28];
	add.s64 	%rd22, %rd49, %rd1;
	ld.global.f32 	%f8, [%rd22];
	fma.rn.f32 	%f9, %f7, %f8, %f6;
	ld.global.f32 	%f10, [%rd19+-24];
	add.s64 	%rd23, %rd49, %rd2;
	ld.global.f32 	%f11, [%rd23];
	fma.rn.f32 	%f12, %f10, %f11, %f9;
	ld.global.f32 	%f13, [%rd19+-20];
	add.s64 	%rd24, %rd49, %rd3;
	ld.global.f32 	%f14, [%rd24];
	fma.rn.f32 	%f15, %f13, %f14, %f12;
	ld.global.f32 	%f16, [%rd19+-16];
	add.s64 	%rd25, %rd49, %rd4;
	ld.global.f32 	%f17, [%rd25];
	fma.rn.f32 	%f18, %f16, %f17, %f15;
	ld.global.f32 	%f19, [%rd19+-12];
	mul.wide.u32 	%rd26, %r25, 4;
	add.s64 	%rd27, %rd49, %rd26;
	ld.global.f32 	%f20, [%rd27];
	fma.rn.f32 	%f21, %f19, %f20, %f18;
	ld.global.f32 	%f22, [%rd19+-8];
	add.s64 	%rd28, %rd49, %rd5;
	ld.global.f32 	%f23, [%rd28];
	fma.rn.f32 	%f24, %f22, %f23, %f21;
	ld.global.f32 	%f25, [%rd19+-4];
	mul.wide.u32 	%rd29, %r26, 4;
	add.s64 	%rd30, %rd49, %rd29;
	ld.global.f32 	%f26, [%rd30];
	fma.rn.f32 	%f27, %f25, %f26, %f24;
	ld.global.f32 	%f28, [%rd19];
	add.s32 	%r27, %r14, 48;
	mul.wide.u32 	%rd31, %r27, 4;
	add.s64 	%rd32, %rd49, %rd31;
	ld.global.f32 	%f29, [%rd32];
	fma.rn.f32 	%f30, %f28, %f29, %f27;
	ld.global.f32 	%f31, [%rd19+4];
	add.s64 	%rd33, %rd49, %rd6;
	ld.global.f32 	%f32, [%rd33];
	fma.rn.f32 	%f33, %f31, %f32, %f30;
	ld.global.f32 	%f34, [%rd19+8];
	add.s64 	%rd34, %rd49, %rd7;
	ld.global.f32 	%f35, [%rd34];
	fma.rn.f32 	%f36, %f34, %f35, %f33;
	ld.global.f32 	%f37, [%rd19+12];
	add.s64 	%rd35, %rd49, %rd8;
	ld.global.f32 	%f38, [%rd35];
	fma.rn.f32 	%f39, %f37, %f38, %f36;
	ld.global.f32 	%f40, [%rd19+16];
	add.s32 	%r28, %r14, 72;
	mul.wide.u32 	%rd36, %r28, 4;
	add.s64 	%rd37, %rd49, %rd36;
	ld.global.f32 	%f41, [%rd37];
	fma.rn.f32 	%f42, %f40, %f41, %f39;
	ld.global.f32 	%f43, [%rd19+20];
	add.s64 	%rd38, %rd49, %rd9;
	ld.global.f32 	%f44, [%rd38];
	fma.rn.f32 	%f45, %f43, %f44, %f42;
	ld.global.f32 	%f46, [%rd19+24];
	add.s32 	%r29, %r14, 84;
	mul.wide.u32 	%rd39, %r29, 4;
	add.s64 	%rd40, %rd49, %rd39;
	ld.global.f32 	%f47, [%rd40];
	fma.rn.f32 	%f48, %f46, %f47, %f45;
	ld.global.f32 	%f49, [%rd19+28];
	add.s32 	%r30, %r14, 90;
	mul.wide.u32 	%rd41, %r30, 4;
	add.s64 	%rd42, %rd49, %rd41;
	ld.global.f32 	%f50, [%rd42];
	fma.rn.f32 	%f51, %f49, %f50, %f48;
	add.s32 	%r33, %r33, 16;
	add.s64 	%rd49, %rd49, 384;
	add.s32 	%r32, %r32, 16;
	setp.ne.s32 	%p4, %r33, 128;
	@%p4 bra 	$L__BB0_2;
	ld.param.u64 	%rd48, [_Z4gemmPfS_S__param_2];
	mad.lo.s32 	%r31, %r1, 6, %r14;
	cvta.to.global.u64 	%rd43, %rd48;
	mul.wide.s32 	%rd44, %r31, 4;
	add.s64 	%rd45, %rd43, %rd44;
	st.global.f32 	[%rd45], %f51;
$L__BB0_4:
	ret;

}


// ===== COMPILED SASS (sm_100) =====

	.target	sm_100

	.elftype	@"ET_EXEC"


//--------------------- .note.nv.tkinfo           --------------------------
	.section	.note.nv.tkinfo,"",@"SHT_NOTE"
	.sectionflags	@"SHF_NOTE_NV_TKINFO"
	.tkinfo
        /*0018*/ 	.word	0x00000002
        /*0030*/ 	.string	""
        /*0030*/ 	.string	"ptxas"
        /*0030*/ 	.string	"Cuda compilation tools, release 13.0, V13.0.88"
        /*0030*/ 	.string	"Build cuda_13.0.r13.0/compiler.36424714_0"
        /*0030*/ 	.string	"-arch sm_100 -m 64 "



//--------------------- .note.nv.cuinfo           --------------------------
	.section	.note.nv.cuinfo,"",@"SHT_NOTE"
	.sectionflags	@"SHF_NOTE_NV_CUINFO"
        /*0018*/ 	.short	0x0002
        /*001a*/ 	.short	0x0064
        /*001c*/ 	.short	0x0082
	.zero		2


//--------------------- .nv.info                  --------------------------
	.section	.nv.info,"",@"SHT_CUDA_INFO"
	.align	4


	//----- nvinfo : EIATTR_REGCOUNT
	.align		4
        /*0000*/ 	.byte	0x04, 0x2f
        /*0002*/ 	.short	(.L_1 - .L_0)
	.align		4
.L_0:
        /*0004*/ 	.word	index@(_Z4gemmPfS_S_)
        /*0008*/ 	.word	0x00000020


	//----- nvinfo : EIATTR_FRAME_SIZE
	.align		4
.L_1:
        /*000c*/ 	.byte	0x04, 0x11
        /*000e*/ 	.short	(.L_3 - .L_2)
	.align		4
.L_2:
        /*0010*/ 	.word	index@(_Z4gemmPfS_S_)
        /*0014*/ 	.word	0x00000000


	//----- nvinfo : EIATTR_MIN_STACK_SIZE
	.align		4
.L_3:
        /*0018*/ 	.byte	0x04, 0x12
        /*001a*/ 	.short	(.L_5 - .L_4)
	.align		4
.L_4:
        /*001c*/ 	.word	index@(_Z4gemmPfS_S_)
        /*0020*/ 	.word	0x00000000
.L_5:


//--------------------- .nv.compat                --------------------------
	.section	.nv.compat,"",@"SHT_CUDA_COMPAT_INFO"
	.align	4
        /*0000*/ 	.byte	0x02, 0x09, 0x00, 0x00, 0x02, 0x02, 0x01, 0x00, 0x02, 0x05, 0x05, 0x00, 0x03, 0x07, 0x01, 0x01
        /*0010*/ 	.byte	0x02, 0x03, 0x00, 0x00, 0x02, 0x06, 0x01, 0x00, 0x04, 0x0b, 0x08, 0x00, 0x09, 0x00, 0x00, 0x00
        /*0020*/ 	.byte	0x00, 0x00, 0x00, 0x00


//--------------------- .nv.info._Z4gemmPfS_S_    --------------------------
	.section	.nv.info._Z4gemmPfS_S_,"",@"SHT_CUDA_INFO"
	.sectionflags	@""
	.align	4


	//----- nvinfo : EIATTR_CUDA_API_VERSION
	.align		4
        /*0000*/ 	.byte	0x04, 0x37
        /*0002*/ 	.short	(.L_7 - .L_6)
.L_6:
        /*0004*/ 	.word	0x00000082


	//----- nvinfo : EIATTR_KPARAM_INFO
	.align		4
.L_7:
        /*0008*/ 	.byte	0x04, 0x17
        /*000a*/ 	.short	(.L_9 - .L_8)
.L_8:
        /*000c*/ 	.word	0x00000000
        /*0010*/ 	.short	0x0002
        /*0012*/ 	.short	0x0010
        /*0014*/ 	.byte	0x00, 0xf5, 0x21, 0x00


	//----- nvinfo : EIATTR_KPARAM_INFO
	.align		4
.L_9:
        /*0018*/ 	.byte	0x04, 0x17
        /*001a*/ 	.short	(.L_11 - .L_10)
.L_10:
        /*001c*/ 	.word	0x00000000
        /*0020*/ 	.short	0x0001
        /*0022*/ 	.short	0x0008
        /*0024*/ 	.byte	0x00, 0xf5, 0x21, 0x00


	//----- nvinfo : EIATTR_KPARAM_INFO
	.align		4
.L_11:
        /*0028*/ 	.byte	0x04, 0x17
        /*002a*/ 	.short	(.L_13 - .L_12)
.L_12:
        /*002c*/ 	.word	0x00000000
        /*0030*/ 	.short	0x0000
        /*0032*/ 	.short	0x0000
        /*0034*/ 	.byte	0x00, 0xf5, 0x21, 0x00


	//----- nvinfo : EIATTR_SPARSE_MMA_MASK
	.align		4
.L_13:
        /*0038*/ 	.byte	0x03, 0x50
        /*003a*/ 	.short	0x0000


	//----- nvinfo : EIATTR_MAXREG_COUNT
	.align		4
        /*003c*/ 	.byte	0x03, 0x1b
        /*003e*/ 	.short	0x00ff


	//----- nvinfo : EIATTR_MERCURY_ISA_VERSION
	.align		4
        /*0040*/ 	.byte	0x03, 0x5f
        /*0042*/ 	.short	0x0101


	//----- nvinfo : EIATTR_VRC_CTA_INIT_COUNT
	.align		4
        /*0044*/ 	.byte	0x02, 0x4a
	.zero		1
	.zero		1


	//----- nvinfo : EIATTR_EXIT_INSTR_OFFSETS
	.align		4
        /*0048*/ 	.byte	0x04, 0x1c
        /*004a*/ 	.short	(.L_15 - .L_14)


	//   ....[0]....
.L_14:
        /*004c*/ 	.word	0x000000b0


	//   ....[1]....
        /*0050*/ 	.word	0x00000720


	//----- nvinfo : EIATTR_CBANK_PARAM_SIZE
	.align		4
.L_15:
        /*0054*/ 	.byte	0x03, 0x19
        /*0056*/ 	.short	0x0018


	//----- nvinfo : EIATTR_PARAM_CBANK
	.align		4
        /*0058*/ 	.byte	0x04, 0x0a
        /*005a*/ 	.short	(.L_17 - .L_16)
	.align		4
.L_16:
        /*005c*/ 	.word	index@(.nv.constant0._Z4gemmPfS_S_)
        /*0060*/ 	.short	0x0380
        /*0062*/ 	.short	0x0018


	//----- nvinfo : EIATTR_SW_WAR
	.align		4
.L_17:
        /*0064*/ 	.byte	0x04, 0x36
        /*0066*/ 	.short	(.L_19 - .L_18)
.L_18:
        /*0068*/ 	.word	0x00000008
.L_19:


//--------------------- .nv.callgraph             --------------------------
	.section	.nv.callgraph,"",@"SHT_CUDA_CALLGRAPH"
	.align	4
	.sectionentsize	8
	.align		4
        /*0000*/ 	.word	0x00000000
	.align		4
        /*0004*/ 	.word	0xffffffff
	.align		4
        /*0008*/ 	.word	0x00000000
	.align		4
        /*000c*/ 	.word	0xfffffffe
	.align		4
        /*0010*/ 	.word	0x00000000
	.align		4
        /*0014*/ 	.word	0xfffffffd
	.align		4
        /*0018*/ 	.word	0x00000000
	.align		4
        /*001c*/ 	.word	0xfffffffc


//--------------------- .text._Z4gemmPfS_S_       --------------------------
	.section	.text._Z4gemmPfS_S_,"ax",@progbits
	.align	128
        .global         _Z4gemmPfS_S_
        .type           _Z4gemmPfS_S_,@function
        .size           _Z4gemmPfS_S_,(.L_x_2 - _Z4gemmPfS_S_)
        .other          _Z4gemmPfS_S_,@"STO_CUDA_ENTRY STV_DEFAULT"
_Z4gemmPfS_S_:
.text._Z4gemmPfS_S_:
[----:B------:R-:W-:Y:S01]  /*0000*/  LDC R1, c[0x0][0x37c] ;  /* 0x0000df00ff017b82 */ /* 0x000fe20000000800 */
[----:B------:R-:W0:Y:S07]  /*0010*/  S2R R5, SR_TID.Y ;  /* 0x0000000000057919 */ /* 0x000e2e0000002200 */
[----:B------:R-:W1:Y:S01]  /*0020*/  LDC R3, c[0x0][0x360] ;  /* 0x0000d800ff037b82 */ /* 0x000e620000000800 */
[----:B------:R-:W1:Y:S07]  /*0030*/  S2R R2, SR_TID.X ;  /* 0x0000000000027919 */ /* 0x000e6e0000002100 */
[----:B------:R-:W0:Y:S08]  /*0040*/  S2UR UR5, SR_CTAID.Y ;  /* 0x00000000000579c3 */ /* 0x000e300000002600 */
[----:B------:R-:W0:Y:S08]  /*0050*/  LDC R0, c[0x0][0x364] ;  /* 0x0000d900ff007b82 */ /* 0x000e300000000800 */
[----:B------:R-:W1:Y:S01]  /*0060*/  S2UR UR4, SR_CTAID.X ;  /* 0x00000000000479c3 */ /* 0x000e620000002500 */
[----:B0-----:R-:W-:-:S05]  /*0070*/  IMAD R0, R0, UR5, R5 ;  /* 0x0000000500007c24 */ /* 0x001fca000f8e0205 */
[----:B------:R-:W-:Y:S01]  /*0080*/  ISETP.GT.U32.AND P0, PT, R0, 0x5, PT ;  /* 0x000000050000780c */ /* 0x000fe20003f04070 */
[----:B-1----:R-:W-:-:S05]  /*0090*/  IMAD R3, R3, UR4, R2 ;  /* 0x0000000403037c24 */ /* 0x002fca000f8e0202 */
[----:B------:R-:W-:-:S13]  /*00a0*/  ISETP.GT.OR P0, PT, R3, 0x3, P0 ;  /* 0x000000030300780c */ /* 0x000fda0000704670 */
[----:B------:R-:W-:Y:S05]  /*00b0*/  @P0 EXIT ;  /* 0x000000000000094d */ /* 0x000fea0003800000 */
[----:B------:R-:W0:Y:S01]  /*00c0*/  LDC R13, c[0x0][0x38c] ;  /* 0x0000e300ff0d7b82 */ /* 0x000e220000000800 */
[----:B------:R-:W1:Y:S01]  /*00d0*/  LDCU.64 UR6, c[0x0][0x380] ;  /* 0x00007000ff0677ac */ /* 0x000e620008000a00 */
[----:B------:R-:W-:Y:S01]  /*00e0*/  HFMA2 R28, -RZ, RZ, 0, 0 ;  /* 0x00000000ff1c7431 */ /* 0x000fe200000001ff */
[----:B------:R-:W-:Y:S01]  /*00f0*/  SHF.L.U32 R22, R3, 0x7, RZ ;  /* 0x0000000703167819 */ /* 0x000fe200000006ff */
[----:B------:R-:W2:Y:S01]  /*0100*/  LDCU UR4, c[0x0][0x388] ;  /* 0x00007100ff0477ac */ /* 0x000ea20008000800 */
[C---:B------:R-:W-:Y:S02]  /*0110*/  IADD3 R2, PT, PT, R0.reuse, 0x6, RZ ;  /* 0x0000000600027810 */ /* 0x040fe40007ffe0ff */
[C---:B------:R-:W-:Y:S01]  /*0120*/  IADD3 R4, PT, PT, R0.reuse, 0xc, RZ ;  /* 0x0000000c00047810 */ /* 0x040fe20007ffe0ff */
[----:B------:R-:W3:Y:S01]  /*0130*/  LDCU.64 UR8, c[0x0][0x358] ;  /* 0x00006b00ff0877ac */ /* 0x000ee20008000a00 */
[C---:B------:R-:W-:Y:S02]  /*0140*/  IADD3 R5, PT, PT, R0.reuse, 0x12, RZ ;  /* 0x0000001200057810 */ /* 0x040fe40007ffe0ff */
[----:B------:R-:W-:-:S02]  /*0150*/  IADD3 R6, PT, PT, R0, 0x18, RZ ;  /* 0x0000001800067810 */ /* 0x000fc40007ffe0ff */
[C---:B------:R-:W-:Y:S02]  /*0160*/  IADD3 R7, PT, PT, R0.reuse, 0x24, RZ ;  /* 0x0000002400077810 */ /* 0x040fe40007ffe0ff */
[C---:B------:R-:W-:Y:S02]  /*0170*/  IADD3 R8, PT, PT, R0.reuse, 0x36, RZ ;  /* 0x0000003600087810 */ /* 0x040fe40007ffe0ff */
[C---:B------:R-:W-:Y:S01]  /*0180*/  IADD3 R9, PT, PT, R0.reuse, 0x3c, RZ ;  /* 0x0000003c00097810 */ /* 0x040fe20007ffe0ff */
[----:B-1----:R-:W-:Y:S01]  /*0190*/  UIADD3 UR5, UP0, UPT, UR6, 0x20, URZ ;  /* 0x0000002006057890 */ /* 0x002fe2000ff1e0ff */
[C---:B------:R-:W-:Y:S02]  /*01a0*/  IADD3 R10, PT, PT, R0.reuse, 0x42, RZ ;  /* 0x00000042000a7810 */ /* 0x040fe40007ffe0ff */
[C---:B------:R-:W-:Y:S01]  /*01b0*/  IADD3 R11, PT, PT, R0.reuse, 0x4e, RZ ;  /* 0x0000004e000b7810 */ /* 0x040fe20007ffe0ff */
[----:B------:R-:W-:Y:S01]  /*01c0*/  UIADD3.X UR6, UPT, UPT, URZ, UR7, URZ, UP0, !UPT ;  /* 0x00000007ff067290 */ /* 0x000fe200087fe4ff */
[----:B------:R-:W-:-:S02]  /*01d0*/  IADD3 R23, PT, PT, R0, 0x1e, RZ ;  /* 0x0000001e00177810 */ /* 0x000fc40007ffe0ff */
[C---:B------:R-:W-:Y:S02]  /*01e0*/  IADD3 R25, PT, PT, R0.reuse, 0x2a, RZ ;  /* 0x0000002a00197810 */ /* 0x040fe40007ffe0ff */
[C---:B------:R-:W-:Y:S02]  /*01f0*/  IADD3 R27, PT, PT, R0.reuse, 0x30, RZ ;  /* 0x00000030001b7810 */ /* 0x040fe40007ffe0ff */
[C---:B------:R-:W-:Y:S02]  /*0200*/  IADD3 R29, PT, PT, R0.reuse, 0x48, RZ ;  /* 0x00000048001d7810 */ /* 0x040fe40007ffe0ff */
[C---:B------:R-:W-:Y:S02]  /*0210*/  IADD3 R24, PT, PT, R0.reuse, 0x54, RZ ;  /* 0x0000005400187810 */ /* 0x040fe40007ffe0ff */
[----:B------:R-:W-:Y:S02]  /*0220*/  IADD3 R26, PT, PT, R0, 0x5a, RZ ;  /* 0x0000005a001a7810 */ /* 0x000fe40007ffe0ff */
[----:B--2---:R-:W-:Y:S01]  /*0230*/  MOV R12, UR4 ;  /* 0x00000004000c7c02 */ /* 0x004fe20008000f00 */
[----:B---3--:R-:W-:-:S06]  /*0240*/  UMOV UR4, URZ ;  /* 0x000000ff00047c82 */ /* 0x008fcc0008000000 */
.L_x_0:
[----:B------:R-:W-:Y:S01]  /*0250*/  MOV R14, UR5 ;  /* 0x00000005000e7c02 */ /* 0x000fe20008000f00 */
[----:B0-----:R-:W-:Y:S01]  /*0260*/  IMAD.WIDE.U32 R16, R0, 0x4, R12 ;  /* 0x0000000400107825 */ /* 0x001fe200078e000c */
[----:B------:R-:W-:-:S03]  /*0270*/  MOV R15, UR6 ;  /* 0x00000006000f7c02 */ /* 0x000fc60008000f00 */
[----:B------:R-:W-:Y:S02]  /*0280*/  IMAD.WIDE R14, R22, 0x4, R14 ;  /* 0x00000004160e7825 */ /* 0x000fe400078e020e */
[----:B------:R-:W2:Y:S02]  /*0290*/  LDG.E R17, desc[UR8][R16.64] ;  /* 0x0000000810117981 */ /* 0x000ea4000c1e1900 */
[----:B------:R-:W-:Y:S02]  /*02a0*/  IMAD.WIDE.U32 R18, R2, 0x4, R12 ;  /* 0x0000000402127825 */ /* 0x000fe400078e000c */
[----:B------:R-:W2:Y:S04]  /*02b0*/  LDG.E R21, desc[UR8][R14.64+-0x20] ;  /* 0xffffe0080e157981 */ /* 0x000ea8000c1e1900 */
[----:B------:R-:W3:Y:S04]  /*02c0*/  LDG.E R20, desc[UR8][R14.64+-0x1c] ;  /* 0xffffe4080e147981 */ /* 0x000ee8000c1e1900 */
[----:B------:R-:W3:Y:S01]  /*02d0*/  LDG.E R19, desc[UR8][R18.64] ;  /* 0x0000000812137981 */ /* 0x000ee2000c1e1900 */
[----:B--2---:R-:W-:Y:S01]  /*02e0*/  FFMA R28, R21, R17, R28 ;  /* 0x00000011151c7223 */ /* 0x004fe2000000001c */
[----:B------:R-:W-:-:S06]  /*02f0*/  IMAD.WIDE.U32 R16, R4, 0x4, R12 ;  /* 0x0000000404107825 */ /* 0x000fcc00078e000c */
[----:B------:R-:W2:Y:S04]  /*0300*/  LDG.E R16, desc[UR8][R16.64] ;  /* 0x0000000810107981 */ /* 0x000ea8000c1e1900 */
[----:B------:R-:W2:Y:S01]  /*0310*/  LDG.E R17, desc[UR8][R14.64+-0x18] ;  /* 0xffffe8080e117981 */ /* 0x000ea2000c1e1900 */
[----:B---3--:R-:W-:Y:S01]  /*0320*/  FFMA R28, R20, R19, R28 ;  /* 0x00000013141c7223 */ /* 0x008fe2000000001c */
[----:B------:R-:W-:Y:S02]  /*0330*/  IMAD.WIDE.U32 R20, R5, 0x4, R12 ;  /* 0x0000000405147825 */ /* 0x000fe400078e000c */
[----:B------:R-:W3:Y:S04]  /*0340*/  LDG.E R19, desc[UR8][R14.64+-0x14] ;  /* 0xffffec080e137981 */ /* 0x000ee8000c1e1900 */
[----:B------:R-:W3:Y:S01]  /*0350*/  LDG.E R20, desc[UR8][R20.64] ;  /* 0x0000000814147981 */ /* 0x000ee2000c1e1900 */
[----:B--2---:R-:W-:Y:S01]  /*0360*/  FFMA R28, R17, R16, R28 ;  /* 0x00000010111c7223 */ /* 0x004fe2000000001c */
[----:B------:R-:W-:-:S06]  /*0370*/  IMAD.WIDE.U32 R16, R6, 0x4, R12 ;  /* 0x0000000406107825 */ /* 0x000fcc00078e000c */
[----:B------:R-:W2:Y:S04]  /*0380*/  LDG.E R16, desc[UR8][R16.64] ;  /* 0x0000000810107981 */ /* 0x000ea8000c1e1900 */
[----:B------:R-:W2:Y:S01]  /*0390*/  LDG.E R17, desc[UR8][R14.64+-0x10] ;  /* 0xfffff0080e117981 */ /* 0x000ea2000c1e1900 */
[----:B---3--:R-:W-:Y:S01]  /*03a0*/  FFMA R28, R19, R20, R28 ;  /* 0x00000014131c7223 */ /* 0x008fe2000000001c */
[----:B------:R-:W-:-:S06]  /*03b0*/  IMAD.WIDE.U32 R18, R23, 0x4, R12 ;  /* 0x0000000417127825 */ /* 0x000fcc00078e000c */
[----:B------:R-:W3:Y:S04]  /*03c0*/  LDG.E R18, desc[UR8][R18.64] ;  /* 0x0000000812127981 */ /* 0x000ee8000c1e1900 */
[----:B------:R-:W3:Y:S01]  /*03d0*/  LDG.E R19, desc[UR8][R14.64+-0xc] ;  /* 0xfffff4080e137981 */ /* 0x000ee2000c1e1900 */
[----:B------:R-:W-:-:S06]  /*03e0*/  IMAD.WIDE.U32 R20, R25, 0x4, R12 ;  /* 0x0000000419147825 */ /* 0x000fcc00078e000c */
[----:B------:R-:W4:Y:S01]  /*03f0*/  LDG.E R20, desc[UR8][R20.64] ;  /* 0x0000000814147981 */ /* 0x000f22000c1e1900 */
[----:B--2---:R-:W-:Y:S01]  /*0400*/  FFMA R28, R17, R16, R28 ;  /* 0x00000010111c7223 */ /* 0x004fe2000000001c */
[----:B------:R-:W-:-:S06]  /*0410*/  IMAD.WIDE.U32 R16, R7, 0x4, R12 ;  /* 0x0000000407107825 */ /* 0x000fcc00078e000c */
[----:B------:R-:W2:Y:S04]  /*0420*/  LDG.E R16, desc[UR8][R16.64] ;  /* 0x0000000810107981 */ /* 0x000ea8000c1e1900 */
[----:B------:R-:W2:Y:S01]  /*0430*/  LDG.E R17, desc[UR8][R14.64+-0x8] ;  /* 0xfffff8080e117981 */ /* 0x000ea2000c1e1900 */
[----:B---3--:R-:W-:-:S03]  /*0440*/  FFMA R28, R19, R18, R28 ;  /* 0x00000012131c7223 */ /* 0x008fc6000000001c */
[----:B------:R-:W4:Y:S01]  /*0450*/  LDG.E R19, desc[UR8][R14.64+-0x4] ;  /* 0xfffffc080e137981 */ /* 0x000f22000c1e1900 */
[----:B--2---:R-:W-:Y:S01]  /*0460*/  FFMA R28, R17, R16, R28 ;  /* 0x00000010111c7223 */ /* 0x004fe2000000001c */
[----:B------:R-:W-:-:S06]  /*0470*/  IMAD.WIDE.U32 R16, R27, 0x4, R12 ;  /* 0x000000041b107825 */ /* 0x000fcc00078e000c */
[----:B------:R-:W2:Y:S01]  /*0480*/  LDG.E R16, desc[UR8][R16.64] ;  /* 0x0000000810107981 */ /* 0x000ea2000c1e1900 */
[----:B----4-:R-:W-:Y:S01]  /*0490*/  FFMA R28, R19, R20, R28 ;  /* 0x00000014131c7223 */ /* 0x010fe2000000001c */
[----:B------:R-:W-:-:S06]  /*04a0*/  IMAD.WIDE.U32 R18, R8, 0x4, R12 ;  /* 0x0000000408127825 */ /* 0x000fcc00078e000c */
[----:B------:R-:W3:Y:S04]  /*04b0*/  LDG.E R18, desc[UR8][R18.64] ;  /* 0x0000000812127981 */ /* 0x000ee8000c1e1900 */
[----:B------:R-:W2:Y:S04]  /*04c0*/  LDG.E R17, desc[UR8][R14.64] ;  /* 0x000000080e117981 */ /* 0x000ea8000c1e1900 */
[----:B------:R-:W3:Y:S01]  /*04d0*/  LDG.E R19, desc[UR8][R14.64+0x4] ;  /* 0x000004080e137981 */ /* 0x000ee2000c1e1900 */
[----:B------:R-:W-:-:S06]  /*04e0*/  IMAD.WIDE.U32 R20, R10, 0x4, R12 ;  /* 0x000000040a147825 */ /* 0x000fcc00078e000c */
[----:B------:R-:W4:Y:S01]  /*04f0*/  LDG.E R20, desc[UR8][R20.64] ;  /* 0x0000000814147981 */ /* 0x000f22000c1e1900 */
[----:B--2---:R-:W-:Y:S01]  /*0500*/  FFMA R28, R17, R16, R28 ;  /* 0x00000010111c7223 */ /* 0x004fe2000000001c */
[----:B------:R-:W-:-:S06]  /*0510*/  IMAD.WIDE.U32 R16, R9, 0x4, R12 ;  /* 0x0000000409107825 */ /* 0x000fcc00078e000c */
[----:B------:R-:W2:Y:S01]  /*0520*/  LDG.E R16, desc[UR8][R16.64] ;  /* 0x0000000810107981 */ /* 0x000ea2000c1e1900 */
[----:B---3--:R-:W-:-:S03]  /*0530*/  FFMA R28, R19, R18, R28 ;  /* 0x00000012131c7223 */ /* 0x008fc6000000001c */
[----:B------:R-:W4:Y:S04]  /*0540*/  LDG.E R19, desc[UR8][R14.64+0xc] ;  /* 0x00000c080e137981 */ /* 0x000f28000c1e1900 */
[----:B------:R-:W2:Y:S02]  /*0550*/  LDG.E R17, desc[UR8][R14.64+0x8] ;  /* 0x000008080e117981 */ /* 0x000ea4000c1e1900 */
[----:B--2---:R-:W-:Y:S01]  /*0560*/  FFMA R28, R17, R16, R28 ;  /* 0x00000010111c7223 */ /* 0x004fe2000000001c */
[----:B------:R-:W-:-:S04]  /*0570*/  IMAD.WIDE.U32 R16, R29, 0x4, R12 ;  /* 0x000000041d107825 */ /* 0x000fc800078e000c */
[----:B----4-:R-:W-:Y:S01]  /*0580*/  FFMA R28, R19, R20, R28 ;  /* 0x00000014131c7223 */ /* 0x010fe2000000001c */
[--C-:B------:R-:W-:Y:S01]  /*0590*/  IMAD.WIDE.U32 R18, R11, 0x4, R12.reuse ;  /* 0x000000040b127825 */ /* 0x100fe200078e000c */
[----:B------:R-:W2:Y:S05]  /*05a0*/  LDG.E R16, desc[UR8][R16.64] ;  /* 0x0000000810107981 */ /* 0x000eaa000c1e1900 */
[----:B------:R-:W3:Y:S04]  /*05b0*/  LDG.E R18, desc[UR8][R18.64] ;  /* 0x0000000812127981 */ /* 0x000ee8000c1e1900 */
[----:B------:R-:W2:Y:S04]  /*05c0*/  LDG.E R17, desc[UR8][R14.64+0x10] ;  /* 0x000010080e117981 */ /* 0x000ea8000c1e1900 */
[----:B------:R-:W3:Y:S01]  /*05d0*/  LDG.E R19, desc[UR8][R14.64+0x14] ;  /* 0x000014080e137981 */ /* 0x000ee2000c1e1900 */
[----:B------:R-:W-:-:S06]  /*05e0*/  IMAD.WIDE.U32 R20, R24, 0x4, R12 ;  /* 0x0000000418147825 */ /* 0x000fcc00078e000c */
[----:B------:R-:W4:Y:S01]  /*05f0*/  LDG.E R20, desc[UR8][R20.64] ;  /* 0x0000000814147981 */ /* 0x000f22000c1e1900 */
[----:B--2---:R-:W-:Y:S01]  /*0600*/  FFMA R28, R17, R16, R28 ;  /* 0x00000010111c7223 */ /* 0x004fe2000000001c */
[----:B------:R-:W-:-:S04]  /*0610*/  IMAD.WIDE.U32 R16, R26, 0x4, R12 ;  /* 0x000000041a107825 */ /* 0x000fc800078e000c */
[----:B---3--:R-:W-:Y:S02]  /*0620*/  FFMA R28, R19, R18, R28 ;  /* 0x00000012131c7223 */ /* 0x008fe4000000001c */
[----:B------:R-:W4:Y:S04]  /*0630*/  LDG.E R19, desc[UR8][R14.64+0x18] ;  /* 0x000018080e137981 */ /* 0x000f28000c1e1900 */
[----:B------:R-:W2:Y:S04]  /*0640*/  LDG.E R18, desc[UR8][R14.64+0x1c] ;  /* 0x00001c080e127981 */ /* 0x000ea8000c1e1900 */
[----:B------:R-:W2:Y:S01]  /*0650*/  LDG.E R16, desc[UR8][R16.64] ;  /* 0x0000000810107981 */ /* 0x000ea2000c1e1900 */
[----:B------:R-:W-:-:S04]  /*0660*/  UIADD3 UR4, UPT, UPT, UR4, 0x10, URZ ;  /* 0x0000001004047890 */ /* 0x000fc8000fffe0ff */
[----:B------:R-:W-:Y:S01]  /*0670*/  UISETP.NE.AND UP0, UPT, UR4, 0x80, UPT ;  /* 0x000000800400788c */ /* 0x000fe2000bf05270 */
[----:B------:R-:W-:Y:S02]  /*0680*/  IADD3 R12, P0, PT, R12, 0x180, RZ ;  /* 0x000001800c0c7810 */ /* 0x000fe40007f1e0ff */
[----:B------:R-:W-:Y:S02]  /*0690*/  IADD3 R22, PT, PT, R22, 0x10, RZ ;  /* 0x0000001016167810 */ /* 0x000fe40007ffe0ff */
[----:B------:R-:W-:Y:S01]  /*06a0*/  IADD3.X R13, PT, PT, RZ, R13, RZ, P0, !PT ;  /* 0x0000000dff0d7210 */ /* 0x000fe200007fe4ff */
[----:B----4-:R-:W-:-:S04]  /*06b0*/  FFMA R19, R19, R20, R28 ;  /* 0x0000001413137223 */ /* 0x010fc8000000001c */
[----:B--2---:R-:W-:Y:S01]  /*06c0*/  FFMA R28, R18, R16, R19 ;  /* 0x00000010121c7223 */ /* 0x004fe20000000013 */
[----:B------:R-:W-:Y:S06]  /*06d0*/  BRA.U UP0, `(.L_x_0) ;  /* 0xfffffff900dc7547 */ /* 0x000fec000b83ffff */
[----:B------:R-:W0:Y:S01]  /*06e0*/  LDC.64 R4, c[0x0][0x390] ;  /* 0x0000e400ff047b82 */ /* 0x000e220000000a00 */
[----:B------:R-:W-:-:S04]  /*06f0*/  IMAD R3, R3, 0x6, R0 ;  /* 0x0000000603037824 */ /* 0x000fc800078e0200 */
[----:B0-----:R-:W-:-:S05]  /*0700*/  IMAD.WIDE R2, R3, 0x4, R4 ;  /* 0x0000000403027825 */ /* 0x001fca00078e0204 */
[----:B------:R-:W-:Y:S01]  /*0710*/  STG.E desc[UR8][R2.64], R28 ;  /* 0x0000001c02007986 */ /* 0x000fe2000c101908 */
[----:B------:R-:W-:Y:S05]  /*0720*/  EXIT ;  /* 0x000000000000794d */ /* 0x000fea0003800000 */
.L_x_1:
[----:B------:R-:W-:-:S00]  /*0730*/  BRA `(.L_x_1) ;  /* 0xfffffffc00fc7947 */ /* 0x000fc0000383ffff */
[----:B------:R-:W-:-:S00]  /*0740*/  NOP ;  /* 0x0000000000007918 */ /* 0x000fc00000000000 */
        /* <DEDUP_REMOVED lines=11> */
.L_x_2:


//--------------------- .nv.shared.reserved.0     --------------------------
	.section	.nv.shared.reserved.0,"aw",@nobits
	.weak		__nv_reservedSMEM_offset_0_alias
	.size		__nv_reservedSMEM_offset_0_alias, 0, 64
	.other		__nv_reservedSMEM_offset_0_alias,@"STO_CUDA_RESERVED_SHARED STV_DEFAULT"
__nv_reservedSMEM_offset_0_alias:
	.zero		0
	.zero		64


//--------------------- .nv.constant0._Z4gemmPfS_S_ --------------------------
	.section	.nv.constant0._Z4gemmPfS_S_,"a",@progbits
	.sectionflags	@""
	.align	4
.nv.constant0._Z4gemmPfS_S_:
	.zero		920


//--------------------- SYMBOLS --------------------------

	.type		.nv.reservedSmem.offset0,@object
	.size		.nv.reservedSmem.offset0,0x4
